//
// Generated by NVIDIA NVVM Compiler
//
// Compiler Build ID: CL-36424714
// Cuda compilation tools, release 13.0, V13.0.88
// Based on NVVM 20.0.0
//

.version 9.0
.target sm_100
.address_size 64

	// .globl	_Z20diagonalManipulationPi

.visible .entry _Z20diagonalManipulationPi(
	.param .u64 .ptr .align 1 _Z20diagonalManipulationPi_param_0
)
{
	.reg .pred 	%p<10>;
	.reg .b32 	%r<71>;
	.reg .b64 	%rd<9>;

	ld.param.u64 	%rd4, [_Z20diagonalManipulationPi_param_0];
	cvta.to.global.u64 	%rd1, %rd4;
	mov.u32 	%r31, %ctaid.y;
	mov.u32 	%r32, %ntid.y;
	mov.u32 	%r33, %tid.y;
	mad.lo.s32 	%r1, %r31, %r32, %r33;
	mov.u32 	%r34, %ctaid.x;
	mov.u32 	%r35, %ntid.x;
	mov.u32 	%r36, %tid.x;
	mad.lo.s32 	%r2, %r34, %r35, %r36;
	setp.ne.s32 	%p1, %r1, %r2;
	@%p1 bra 	$L__BB0_2;
	shl.b32 	%r56, %r1, 2;
	mul.wide.u32 	%rd7, %r56, 4;
	add.s64 	%rd8, %rd1, %rd7;
	mov.b32 	%r57, 0;
	st.global.u32 	[%rd8], %r57;
	bra.uni 	$L__BB0_16;
$L__BB0_2:
	setp.ge.s32 	%p2, %r1, %r2;
	@%p2 bra 	$L__BB0_12;
	mad.lo.s32 	%r44, %r1, 3, %r2;
	mul.wide.u32 	%rd6, %r44, 4;
	add.s64 	%rd2, %rd1, %rd6;
	ld.global.u32 	%r3, [%rd2];
	setp.lt.s32 	%p5, %r3, 2;
	mov.b32 	%r67, 1;
	@%p5 bra 	$L__BB0_11;
	add.s32 	%r4, %r3, -1;
	and.b32  	%r5, %r4, 3;
	setp.lt.u32 	%p6, %r3, 5;
	mov.b32 	%r67, 1;
	mov.b32 	%r65, 2;
	@%p6 bra 	$L__BB0_8;
	and.b32  	%r50, %r4, -4;
	neg.s32 	%r58, %r50;
	mov.b32 	%r67, 1;
	mov.b32 	%r59, 5;
$L__BB0_6:
	add.s32 	%r51, %r59, -3;
	mul.lo.s32 	%r52, %r51, %r67;
	mad.lo.s32 	%r53, %r52, %r51, %r52;
	add.s32 	%r54, %r59, -1;
	mul.lo.s32 	%r55, %r54, %r53;
	mul.lo.s32 	%r67, %r59, %r55;
	add.s32 	%r59, %r59, 4;
	add.s32 	%r58, %r58, 4;
	setp.ne.s32 	%p7, %r58, 0;
	@%p7 bra 	$L__BB0_6;
	add.s32 	%r65, %r59, -3;
$L__BB0_8:
	setp.eq.s32 	%p8, %r5, 0;
	@%p8 bra 	$L__BB0_11;
	neg.s32 	%r64, %r5;
$L__BB0_10:
	.pragma "nounroll";
	mul.lo.s32 	%r67, %r65, %r67;
	add.s32 	%r65, %r65, 1;
	add.s32 	%r64, %r64, 1;
	setp.ne.s32 	%p9, %r64, 0;
	@%p9 bra 	$L__BB0_10;
$L__BB0_11:
	st.global.u32 	[%rd2], %r67;
	bra.uni 	$L__BB0_16;
$L__BB0_12:
	mad.lo.s32 	%r38, %r1, 3, %r2;
	mul.wide.s32 	%rd5, %r38, 4;
	add.s64 	%rd3, %rd1, %rd5;
	ld.global.u32 	%r69, [%rd3];
	setp.lt.s32 	%p3, %r69, 1;
	mov.b32 	%r70, 0;
	@%p3 bra 	$L__BB0_15;
	mov.b32 	%r70, 0;
$L__BB0_14:
	mul.hi.u32 	%r40, %r69, -858993459;
	shr.u32 	%r29, %r40, 3;
	mul.lo.s32 	%r41, %r29, 10;
	sub.s32 	%r42, %r69, %r41;
	add.s32 	%r70, %r70, %r42;
	setp.gt.u32 	%p4, %r69, 9;
	mov.u32 	%r69, %r29;
	@%p4 bra 	$L__BB0_14;
$L__BB0_15:
	st.global.u32 	[%rd3], %r70;
$L__BB0_16:
	ret;

}


// ===== COMPILED SASS (sm_100) =====

	.target	sm_100

	.elftype	@"ET_EXEC"


//--------------------- .note.nv.tkinfo           --------------------------
	.section	.note.nv.tkinfo,"",@"SHT_NOTE"
	.sectionflags	@"SHF_NOTE_NV_TKINFO"
	.tkinfo
        /*0018*/ 	.word	0x00000002
        /*0030*/ 	.string	""
        /*0030*/ 	.string	"ptxas"
        /*0030*/ 	.string	"Cuda compilation tools, release 13.0, V13.0.88"
        /*0030*/ 	.string	"Build cuda_13.0.r13.0/compiler.36424714_0"
        /*0030*/ 	.string	"-arch sm_100 -m 64 "



//--------------------- .note.nv.cuinfo           --------------------------
	.section	.note.nv.cuinfo,"",@"SHT_NOTE"
	.sectionflags	@"SHF_NOTE_NV_CUINFO"
        /*0018*/ 	.short	0x0002
        /*001a*/ 	.short	0x0064
        /*001c*/ 	.short	0x0082
	.zero		2


//--------------------- .nv.info                  --------------------------
	.section	.nv.info,"",@"SHT_CUDA_INFO"
	.align	4


	//----- nvinfo : EIATTR_REGCOUNT
	.align		4
        /*0000*/ 	.byte	0x04, 0x2f
        /*0002*/ 	.short	(.L_1 - .L_0)
	.align		4
.L_0:
        /*0004*/ 	.word	index@(_Z20diagonalManipulationPi)
        /*0008*/ 	.word	0x0000000e


	//----- nvinfo : EIATTR_FRAME_SIZE
	.align		4
.L_1:
        /*000c*/ 	.byte	0x04, 0x11
        /*000e*/ 	.short	(.L_3 - .L_2)
	.align		4
.L_2:
        /*0010*/ 	.word	index@(_Z20diagonalManipulationPi)
        /*0014*/ 	.word	0x00000000


	//----- nvinfo : EIATTR_MIN_STACK_SIZE
	.align		4
.L_3:
        /*0018*/ 	.byte	0x04, 0x12
        /*001a*/ 	.short	(.L_5 - .L_4)
	.align		4
.L_4:
        /*001c*/ 	.word	index@(_Z20diagonalManipulationPi)
        /*0020*/ 	.word	0x00000000
.L_5:


//--------------------- .nv.compat                --------------------------
	.section	.nv.compat,"",@"SHT_CUDA_COMPAT_INFO"
	.align	4
        /*0000*/ 	.byte	0x02, 0x09, 0x00, 0x00, 0x02, 0x02, 0x01, 0x00, 0x02, 0x05, 0x05, 0x00, 0x03, 0x07, 0x01, 0x01
        /*0010*/ 	.byte	0x02, 0x03, 0x00, 0x00, 0x02, 0x06, 0x01, 0x00, 0x04, 0x0b, 0x08, 0x00, 0x09, 0x00, 0x00, 0x00
        /*0020*/ 	.byte	0x00, 0x00, 0x00, 0x00


//--------------------- .nv.info._Z20diagonalManipulationPi --------------------------
	.section	.nv.info._Z20diagonalManipulationPi,"",@"SHT_CUDA_INFO"
	.sectionflags	@""
	.align	4


	//----- nvinfo : EIATTR_CUDA_API_VERSION
	.align		4
        /*0000*/ 	.byte	0x04, 0x37
        /*0002*/ 	.short	(.L_7 - .L_6)
.L_6:
        /*0004*/ 	.word	0x00000082


	//----- nvinfo : EIATTR_KPARAM_INFO
	.align		4
.L_7:
        /*0008*/ 	.byte	0x04, 0x17
        /*000a*/ 	.short	(.L_9 - .L_8)
.L_8:
        /*000c*/ 	.word	0x00000000
        /*0010*/ 	.short	0x0000
        /*0012*/ 	.short	0x0000
        /*0014*/ 	.byte	0x00, 0xf5, 0x21, 0x00


	//----- nvinfo : EIATTR_SPARSE_MMA_MASK
	.align		4
.L_9:
        /*0018*/ 	.byte	0x03, 0x50
        /*001a*/ 	.short	0x0000


	//----- nvinfo : EIATTR_MAXREG_COUNT
	.align		4
        /*001c*/ 	.byte	0x03, 0x1b
        /*001e*/ 	.short	0x00ff


	//----- nvinfo : EIATTR_MERCURY_ISA_VERSION
	.align		4
        /*0020*/ 	.byte	0x03, 0x5f
        /*0022*/ 	.short	0x0101


	//----- nvinfo : EIATTR_VRC_CTA_INIT_COUNT
	.align		4
        /*0024*/ 	.byte	0x02, 0x4a
	.zero		1
	.zero		1


	//----- nvinfo : EIATTR_EXIT_INSTR_OFFSETS
	.align		4
        /*0028*/ 	.byte	0x04, 0x1c
        /*002a*/ 	.short	(.L_11 - .L_10)


	//   ....[0]....
.L_10:
        /*002c*/ 	.word	0x000000f0


	//   ....[1]....
        /*0030*/ 	.word	0x000007c0


	//   ....[2]....
        /*0034*/ 	.word	0x000008f0


	//----- nvinfo : EIATTR_CRS_STACK_SIZE
	.align		4
.L_11:
        /*0038*/ 	.byte	0x04, 0x1e
        /*003a*/ 	.short	(.L_13 - .L_12)
.L_12:
        /*003c*/ 	.word	0x00000000


	//----- nvinfo : EIATTR_CBANK_PARAM_SIZE
	.align		4
.L_13:
        /*0040*/ 	.byte	0x03, 0x19
        /*0042*/ 	.short	0x0008


	//----- nvinfo : EIATTR_PARAM_CBANK
	.align		4
        /*0044*/ 	.byte	0x04, 0x0a
        /*0046*/ 	.short	(.L_15 - .L_14)
	.align		4
.L_14:
        /*0048*/ 	.word	index@(.nv.constant0._Z20diagonalManipulationPi)
        /*004c*/ 	.short	0x0380
        /*004e*/ 	.short	0x0008


	//----- nvinfo : EIATTR_SW_WAR
	.align		4
.L_15:
        /*0050*/ 	.byte	0x04, 0x36
        /*0052*/ 	.short	(.L_17 - .L_16)
.L_16:
        /*0054*/ 	.word	0x00000008
.L_17:


//--------------------- .nv.callgraph             --------------------------
	.section	.nv.callgraph,"",@"SHT_CUDA_CALLGRAPH"
	.align	4
	.sectionentsize	8
	.align		4
        /*0000*/ 	.word	0x00000000
	.align		4
        /*0004*/ 	.word	0xffffffff
	.align		4
        /*0008*/ 	.word	0x00000000
	.align		4
        /*000c*/ 	.word	0xfffffffe
	.align		4
        /*0010*/ 	.word	0x00000000
	.align		4
        /*0014*/ 	.word	0xfffffffd
	.align		4
        /*0018*/ 	.word	0x00000000
	.align		4
        /*001c*/ 	.word	0xfffffffc


//--------------------- .text._Z20diagonalManipulationPi --------------------------
	.section	.text._Z20diagonalManipulationPi,"ax",@progbits
	.align	128
        .global         _Z20diagonalManipulationPi
        .type           _Z20diagonalManipulationPi,@function
        .size           _Z20diagonalManipulationPi,(.L_x_18 - _Z20diagonalManipulationPi)
        .other          _Z20diagonalManipulationPi,@"STO_CUDA_ENTRY STV_DEFAULT"
_Z20diagonalManipulationPi:
.text._Z20diagonalManipulationPi:
[----:B------:R-:W-:Y:S01]  /*0000*/  LDC R1, c[0x0][0x37c] ;  /* 0x0000df00ff017b82 */ /* 0x000fe20000000800 */
[----:B------:R-:W0:Y:S07]  /*0010*/  S2R R3, SR_TID.Y ;  /* 0x0000000000037919 */ /* 0x000e2e0000002200 */
[----:B------:R-:W0:Y:S01]  /*0020*/  LDC R0, c[0x0][0x364] ;  /* 0x0000d900ff007b82 */ /* 0x000e220000000800 */
[----:B------:R-:W1:Y:S07]  /*0030*/  S2R R2, SR_TID.X ;  /* 0x0000000000027919 */ /* 0x000e6e0000002100 */
[----:B------:R-:W0:Y:S08]  /*0040*/  S2UR UR4, SR_CTAID.Y ;  /* 0x00000000000479c3 */ /* 0x000e300000002600 */
[----:B------:R-:W1:Y:S08]  /*0050*/  S2UR UR5, SR_CTAID.X ;  /* 0x00000000000579c3 */ /* 0x000e700000002500 */
[----:B------:R-:W1:Y:S01]  /*0060*/  LDC R5, c[0x0][0x360] ;  /* 0x0000d800ff057b82 */ /* 0x000e620000000800 */
[----:B0-----:R-:W-:-:S02]  /*0070*/  IMAD R0, R0, UR4, R3 ;  /* 0x0000000400007c24 */ /* 0x001fc4000f8e0203 */
[----:B-1----:R-:W-:Y:S01]  /*0080*/  IMAD R5, R5, UR5, R2 ;  /* 0x0000000505057c24 */ /* 0x002fe2000f8e0202 */
[----:B------:R-:W0:Y:S04]  /*0090*/  LDCU.64 UR4, c[0x0][0x358] ;  /* 0x00006b00ff0477ac */ /* 0x000e280008000a00 */
[----:B------:R-:W-:-:S13]  /*00a0*/  ISETP.NE.AND P0, PT, R0, R5, PT ;  /* 0x000000050000720c */ /* 0x000fda0003f05270 */
[----:B------:R-:W1:Y:S01]  /*00b0*/  @!P0 LDC.64 R2, c[0x0][0x380] ;  /* 0x0000e000ff028b82 */ /* 0x000e620000000a00 */
[----:B------:R-:W-:-:S05]  /*00c0*/  @!P0 SHF.L.U32 R7, R0, 0x2, RZ ;  /* 0x0000000200078819 */ /* 0x000fca00000006ff */
[----:B-1----:R-:W-:-:S05]  /*00d0*/  @!P0 IMAD.WIDE.U32 R2, R7, 0x4, R2 ;  /* 0x0000000407028825 */ /* 0x002fca00078e0002 */
[----:B0-----:R0:W-:Y:S01]  /*00e0*/  @!P0 STG.E desc[UR4][R2.64], RZ ;  /* 0x000000ff02008986 */ /* 0x0011e2000c101904 */
[----:B------:R-:W-:Y:S05]  /*00f0*/  @!P0 EXIT ;  /* 0x000000000000894d */ /* 0x000fea0003800000 */
[----:B------:R-:W-:-:S13]  /*0100*/  ISETP.GE.AND P0, PT, R0, R5, PT ;  /* 0x000000050000720c */ /* 0x000fda0003f06270 */
[----:B------:R-:W-:Y:S05]  /*0110*/  @P0 BRA `(.L_x_0) ;  /* 0x0000000400ac0947 */ /* 0x000fea0003800000 */
[----:B0-----:R-:W0:Y:S01]  /*0120*/  LDC.64 R2, c[0x0][0x380] ;  /* 0x0000e000ff027b82 */ /* 0x001e220000000a00 */
[----:B------:R-:W-:-:S04]  /*0130*/  IMAD R5, R0, 0x3, R5 ;  /* 0x0000000300057824 */ /* 0x000fc800078e0205 */
[----:B0-----:R-:W-:-:S05]  /*0140*/  IMAD.WIDE.U32 R2, R5, 0x4, R2 ;  /* 0x0000000405027825 */ /* 0x001fca00078e0002 */
[----:B------:R-:W2:Y:S01]  /*0150*/  LDG.E R0, desc[UR4][R2.64] ;  /* 0x0000000402007981 */ /* 0x000ea2000c1e1900 */
[----:B------:R-:W-:Y:S01]  /*0160*/  BSSY.RECONVERGENT B2, `(.L_x_1) ;  /* 0x0000064000027945 */ /* 0x000fe20003800200 */
[----:B------:R-:W-:Y:S01]  /*0170*/  HFMA2 R7, -RZ, RZ, 0, 5.9604644775390625e-08 ;  /* 0x00000001ff077431 */ /* 0x000fe200000001ff */
[----:B--2---:R-:W-:-:S13]  /*0180*/  ISETP.GE.AND P0, PT, R0, 0x2, PT ;  /* 0x000000020000780c */ /* 0x004fda0003f06270 */
[----:B------:R-:W-:Y:S05]  /*0190*/  @!P0 BRA `(.L_x_2) ;  /* 0x0000000400808947 */ /* 0x000fea0003800000 */
[C---:B------:R-:W-:Y:S01]  /*01a0*/  ISETP.GE.U32.AND P0, PT, R0.reuse, 0x5, PT ;  /* 0x000000050000780c */ /* 0x040fe20003f06070 */
[----:B------:R-:W-:Y:S01]  /*01b0*/  VIADD R4, R0, 0xffffffff ;  /* 0xffffffff00047836 */ /* 0x000fe20000000000 */
[----:B------:R-:W-:Y:S01]  /*01c0*/  BSSY.RECONVERGENT B1, `(.L_x_3) ;  /* 0x0000055000017945 */ /* 0x000fe20003800200 */
[----:B------:R-:W-:Y:S02]  /*01d0*/  MOV R7, 0x1 ;  /* 0x0000000100077802 */ /* 0x000fe40000000f00 */
[----:B------:R-:W-:Y:S02]  /*01e0*/  MOV R6, 0x2 ;  /* 0x0000000200067802 */ /* 0x000fe40000000f00 */
[----:B------:R-:W-:-:S06]  /*01f0*/  LOP3.LUT R0, R4, 0x3, RZ, 0xc0, !PT ;  /* 0x0000000304007812 */ /* 0x000fcc00078ec0ff */
[----:B------:R-:W-:Y:S05]  /*0200*/  @!P0 BRA `(.L_x_4) ;  /* 0x0000000400408947 */ /* 0x000fea0003800000 */
[----:B------:R-:W-:Y:S01]  /*0210*/  LOP3.LUT R4, R4, 0xfffffffc, RZ, 0xc0, !PT ;  /* 0xfffffffc04047812 */ /* 0x000fe200078ec0ff */
[----:B------:R-:W-:Y:S01]  /*0220*/  BSSY.RECONVERGENT B0, `(.L_x_5) ;  /* 0x000004d000007945 */ /* 0x000fe20003800200 */
[----:B------:R-:W-:-:S03]  /*0230*/  MOV R7, 0x1 ;  /* 0x0000000100077802 */ /* 0x000fc60000000f00 */
[----:B------:R-:W-:Y:S02]  /*0240*/  IMAD.MOV R5, RZ, RZ, -R4 ;  /* 0x000000ffff057224 */ /* 0x000fe400078e0a04 */
[----:B------:R-:W-:-:S03]  /*0250*/  HFMA2 R4, -RZ, RZ, 0, 2.98023223876953125e-07 ;  /* 0x00000005ff047431 */ /* 0x000fc600000001ff */
[----:B------:R-:W-:-:S13]  /*0260*/  ISETP.GE.AND P0, PT, R5, RZ, PT ;  /* 0x000000ff0500720c */ /* 0x000fda0003f06270 */
[----:B------:R-:W-:Y:S05]  /*0270*/  @P0 BRA `(.L_x_6) ;  /* 0x0000000000f40947 */ /* 0x000fea0003800000 */
[----:B------:R-:W-:Y:S01]  /*0280*/  IMAD.MOV R6, RZ, RZ, -R5 ;  /* 0x000000ffff067224 */ /* 0x000fe200078e0a05 */
[----:B------:R-:W-:Y:S01]  /*0290*/  BSSY.RECONVERGENT B3, `(.L_x_7) ;  /* 0x0000024000037945 */ /* 0x000fe20003800200 */
[----:B------:R-:W-:-:S03]  /*02a0*/  PLOP3.LUT P0, PT, PT, PT, PT, 0x80, 0x8 ;  /* 0x000000000008781c */ /* 0x000fc60003f0f070 */
[----:B------:R-:W-:-:S13]  /*02b0*/  ISETP.GT.AND P1, PT, R6, 0xc, PT ;  /* 0x0000000c0600780c */ /* 0x000fda0003f24270 */
[----:B------:R-:W-:Y:S05]  /*02c0*/  @!P1 BRA `(.L_x_8) ;  /* 0x0000000000809947 */ /* 0x000fea0003800000 */
[----:B------:R-:W-:-:S13]  /*02d0*/  PLOP3.LUT P0, PT, PT, PT, PT, 0x8, 0x80 ;  /* 0x000000000080781c */ /* 0x000fda0003f0e170 */
.L_x_9:
[C---:B------:R-:W-:Y:S02]  /*02e0*/  IADD3 R6, PT, PT, R4.reuse, -0x3, RZ ;  /* 0xfffffffd04067810 */ /* 0x040fe40007ffe0ff */
[C---:B------:R-:W-:Y:S02]  /*02f0*/  IADD3 R9, PT, PT, R4.reuse, -0x1, RZ ;  /* 0xffffffff04097810 */ /* 0x040fe40007ffe0ff */
[----:B------:R-:W-:Y:S01]  /*0300*/  IADD3 R8, PT, PT, R4, 0x3, RZ ;  /* 0x0000000304087810 */ /* 0x000fe20007ffe0ff */
[----:B------:R-:W-:Y:S01]  /*0310*/  IMAD R7, R6, R7, RZ ;  /* 0x0000000706077224 */ /* 0x000fe200078e02ff */
[----:B------:R-:W-:Y:S02]  /*0320*/  IADD3 R5, PT, PT, R5, 0x10, RZ ;  /* 0x0000001005057810 */ /* 0x000fe40007ffe0ff */
[----:B------:R-:W-:Y:S01]  /*0330*/  IADD3 R11, PT, PT, R4, 0xb, RZ ;  /* 0x0000000b040b7810 */ /* 0x000fe20007ffe0ff */
[----:B------:R-:W-:Y:S01]  /*0340*/  IMAD R6, R6, R7, R7 ;  /* 0x0000000706067224 */ /* 0x000fe200078e0207 */
[----:B------:R-:W-:Y:S01]  /*0350*/  ISETP.GE.AND P1, PT, R5, -0xc, PT ;  /* 0xfffffff40500780c */ /* 0x000fe20003f26270 */
[----:B------:R-:W-:-:S02]  /*0360*/  VIADD R7, R4, 0x5 ;  /* 0x0000000504077836 */ /* 0x000fc40000000000 */
[----:B------:R-:W-:Y:S02]  /*0370*/  IMAD R9, R6, R9, RZ ;  /* 0x0000000906097224 */ /* 0x000fe400078e02ff */
[----:B------:R-:W-:Y:S02]  /*0380*/  VIADD R6, R4, 0x1 ;  /* 0x0000000104067836 */ /* 0x000fe40000000000 */
[----:B------:R-:W-:-:S04]  /*0390*/  IMAD R9, R9, R4, RZ ;  /* 0x0000000409097224 */ /* 0x000fc800078e02ff */
[----:B------:R-:W-:-:S04]  /*03a0*/  IMAD R9, R9, R6, RZ ;  /* 0x0000000609097224 */ /* 0x000fc800078e02ff */
[----:B------:R-:W-:Y:S01]  /*03b0*/  IMAD R9, R6, R9, R9 ;  /* 0x0000000906097224 */ /* 0x000fe200078e0209 */
[----:B------:R-:W-:-:S03]  /*03c0*/  IADD3 R6, PT, PT, R4, 0x4, RZ ;  /* 0x0000000404067810 */ /* 0x000fc60007ffe0ff */
[----:B------:R-:W-:Y:S01]  /*03d0*/  IMAD R9, R9, R8, RZ ;  /* 0x0000000809097224 */ /* 0x000fe200078e02ff */
[----:B------:R-:W-:-:S03]  /*03e0*/  IADD3 R8, PT, PT, R4, 0x7, RZ ;  /* 0x0000000704087810 */ /* 0x000fc60007ffe0ff */
[----:B------:R-:W-:Y:S02]  /*03f0*/  IMAD R6, R6, R9, RZ ;  /* 0x0000000906067224 */ /* 0x000fe400078e02ff */
[----:B------:R-:W-:Y:S02]  /*0400*/  VIADD R9, R4, 0x9 ;  /* 0x0000000904097836 */ /* 0x000fe40000000000 */
[----:B------:R-:W-:-:S04]  /*0410*/  IMAD R6, R6, R7, RZ ;  /* 0x0000000706067224 */ /* 0x000fc800078e02ff */
[----:B------:R-:W-:Y:S01]  /*0420*/  IMAD R7, R7, R6, R6 ;  /* 0x0000000607077224 */ /* 0x000fe200078e0206 */
[----:B------:R-:W-:-:S03]  /*0430*/  IADD3 R6, PT, PT, R4, 0x8, RZ ;  /* 0x0000000804067810 */ /* 0x000fc60007ffe0ff */
[----:B------:R-:W-:-:S04]  /*0440*/  IMAD R7, R7, R8, RZ ;  /* 0x0000000807077224 */ /* 0x000fc800078e02ff */
[----:B------:R-:W-:Y:S02]  /*0450*/  IMAD R6, R6, R7, RZ ;  /* 0x0000000706067224 */ /* 0x000fe400078e02ff */
[C---:B------:R-:W-:Y:S01]  /*0460*/  VIADD R7, R4.reuse, 0xc ;  /* 0x0000000c04077836 */ /* 0x040fe20000000000 */
[----:B------:R-:W-:Y:S01]  /*0470*/  IADD3 R4, PT, PT, R4, 0x10, RZ ;  /* 0x0000001004047810 */ /* 0x000fe20007ffe0ff */
[----:B------:R-:W-:-:S04]  /*0480*/  IMAD R6, R6, R9, RZ ;  /* 0x0000000906067224 */ /* 0x000fc800078e02ff */
[----:B------:R-:W-:-:S04]  /*0490*/  IMAD R6, R9, R6, R6 ;  /* 0x0000000609067224 */ /* 0x000fc800078e0206 */
[----:B------:R-:W-:-:S04]  /*04a0*/  IMAD R6, R6, R11, RZ ;  /* 0x0000000b06067224 */ /* 0x000fc800078e02ff */
[----:B------:R-:W-:Y:S01]  /*04b0*/  IMAD R7, R7, R6, RZ ;  /* 0x0000000607077224 */ /* 0x000fe200078e02ff */
[----:B------:R-:W-:Y:S06]  /*04c0*/  @!P1 BRA `(.L_x_9) ;  /* 0xfffffffc00849947 */ /* 0x000fec000383ffff */
.L_x_8:
[----:B------:R-:W-:Y:S05]  /*04d0*/  BSYNC.RECONVERGENT B3 ;  /* 0x0000000000037941 */ /* 0x000fea0003800200 */
.L_x_7:
[----:B------:R-:W-:Y:S01]  /*04e0*/  IADD3 R6, PT, PT, -R5, RZ, RZ ;  /* 0x000000ff05067210 */ /* 0x000fe20007ffe1ff */
[----:B------:R-:W-:Y:S03]  /*04f0*/  BSSY.RECONVERGENT B3, `(.L_x_10) ;  /* 0x0000013000037945 */ /* 0x000fe60003800200 */
[----:B------:R-:W-:-:S13]  /*0500*/  ISETP.GT.AND P1, PT, R6, 0x4, PT ;  /* 0x000000040600780c */ /* 0x000fda0003f24270 */
[----:B------:R-:W-:Y:S05]  /*0510*/  @!P1 BRA `(.L_x_11) ;  /* 0x0000000000409947 */ /* 0x000fea0003800000 */
[C---:B------:R-:W-:Y:S01]  /*0520*/  VIADD R6, R4.reuse, 0xfffffffd ;  /* 0xfffffffd04067836 */ /* 0x040fe20000000000 */
[C---:B------:R-:W-:Y:S01]  /*0530*/  IADD3 R9, PT, PT, R4.reuse, -0x1, RZ ;  /* 0xffffffff04097810 */ /* 0x040fe20007ffe0ff */
[----:B------:R-:W-:Y:S01]  /*0540*/  VIADD R11, R4, 0x3 ;  /* 0x00000003040b7836 */ /* 0x000fe20000000000 */
[----:B------:R-:W-:Y:S01]  /*0550*/  PLOP3.LUT P0, PT, PT, PT, PT, 0x8, 0x80 ;  /* 0x000000000080781c */ /* 0x000fe20003f0e170 */
[----:B------:R-:W-:Y:S01]  /*0560*/  IMAD R7, R7, R6, RZ ;  /* 0x0000000607077224 */ /* 0x000fe200078e02ff */
[----:B------:R-:W-:-:S03]  /*0570*/  IADD3 R5, PT, PT, R5, 0x8, RZ ;  /* 0x0000000805057810 */ /* 0x000fc60007ffe0ff */
[----:B------:R-:W-:Y:S01]  /*0580*/  IMAD R6, R6, R7, R7 ;  /* 0x0000000706067224 */ /* 0x000fe200078e0207 */
[----:B------:R-:W-:-:S03]  /*0590*/  IADD3 R7, PT, PT, R4, 0x4, RZ ;  /* 0x0000000404077810 */ /* 0x000fc60007ffe0ff */
[----:B------:R-:W-:Y:S01]  /*05a0*/  IMAD R9, R6, R9, RZ ;  /* 0x0000000906097224 */ /* 0x000fe200078e02ff */
[----:B------:R-:W-:-:S03]  /*05b0*/  IADD3 R6, PT, PT, R4, 0x1, RZ ;  /* 0x0000000104067810 */ /* 0x000fc60007ffe0ff */
[C---:B------:R-:W-:Y:S01]  /*05c0*/  IMAD R9, R4.reuse, R9, RZ ;  /* 0x0000000904097224 */ /* 0x040fe200078e02ff */
[----:B------:R-:W-:-:S03]  /*05d0*/  IADD3 R4, PT, PT, R4, 0x8, RZ ;  /* 0x0000000804047810 */ /* 0x000fc60007ffe0ff */
[----:B------:R-:W-:-:S04]  /*05e0*/  IMAD R9, R9, R6, RZ ;  /* 0x0000000609097224 */ /* 0x000fc800078e02ff */
[----:B------:R-:W-:-:S04]  /*05f0*/  IMAD R6, R6, R9, R9 ;  /* 0x0000000906067224 */ /* 0x000fc800078e0209 */
[----:B------:R-:W-:-:S04]  /*0600*/  IMAD R6, R6, R11, RZ ;  /* 0x0000000b06067224 */ /* 0x000fc800078e02ff */
[----:B------:R-:W-:-:S07]  /*0610*/  IMAD R7, R7, R6, RZ ;  /* 0x0000000607077224 */ /* 0x000fce00078e02ff */
.L_x_11:
[----:B------:R-:W-:Y:S05]  /*0620*/  BSYNC.RECONVERGENT B3 ;  /* 0x0000000000037941 */ /* 0x000fea0003800200 */
.L_x_10:
[----:B------:R-:W-:-:S13]  /*0630*/  ISETP.NE.OR P0, PT, R5, RZ, P0 ;  /* 0x000000ff0500720c */ /* 0x000fda0000705670 */
[----:B------:R-:W-:Y:S05]  /*0640*/  @!P0 BRA `(.L_x_12) ;  /* 0x0000000000288947 */ /* 0x000fea0003800000 */
.L_x_6:
[----:B------:R-:W-:Y:S01]  /*0650*/  IADD3 R5, PT, PT, R5, 0x4, RZ ;  /* 0x0000000405057810 */ /* 0x000fe20007ffe0ff */
[C---:B------:R-:W-:Y:S01]  /*0660*/  VIADD R6, R4.reuse, 0xfffffffd ;  /* 0xfffffffd04067836 */ /* 0x040fe20000000000 */
[----:B------:R-:W-:Y:S02]  /*0670*/  IADD3 R9, PT, PT, R4, -0x1, RZ ;  /* 0xffffffff04097810 */ /* 0x000fe40007ffe0ff */
[----:B------:R-:W-:Y:S01]  /*0680*/  ISETP.NE.AND P0, PT, R5, RZ, PT ;  /* 0x000000ff0500720c */ /* 0x000fe20003f05270 */
[----:B------:R-:W-:-:S04]  /*0690*/  IMAD R7, R6, R7, RZ ;  /* 0x0000000706077224 */ /* 0x000fc800078e02ff */
[----:B------:R-:W-:-:S04]  /*06a0*/  IMAD R6, R6, R7, R7 ;  /* 0x0000000706067224 */ /* 0x000fc800078e0207 */
[----:B------:R-:W-:-:S04]  /*06b0*/  IMAD R9, R6, R9, RZ ;  /* 0x0000000906097224 */ /* 0x000fc800078e02ff */
[----:B------:R-:W-:Y:S01]  /*06c0*/  IMAD R7, R9, R4, RZ ;  /* 0x0000000409077224 */ /* 0x000fe200078e02ff */
[----:B------:R-:W-:Y:S01]  /*06d0*/  IADD3 R4, PT, PT, R4, 0x4, RZ ;  /* 0x0000000404047810 */ /* 0x000fe20007ffe0ff */
[----:B------:R-:W-:Y:S06]  /*06e0*/  @P0 BRA `(.L_x_6) ;  /* 0xfffffffc00d80947 */ /* 0x000fec000383ffff */
.L_x_12:
[----:B------:R-:W-:Y:S05]  /*06f0*/  BSYNC.RECONVERGENT B0 ;  /* 0x0000000000007941 */ /* 0x000fea0003800200 */
.L_x_5:
[----:B------:R-:W-:-:S07]  /*0700*/  VIADD R6, R4, 0xfffffffd ;  /* 0xfffffffd04067836 */ /* 0x000fce0000000000 */
.L_x_4:
[----:B------:R-:W-:Y:S05]  /*0710*/  BSYNC.RECONVERGENT B1 ;  /* 0x0000000000017941 */ /* 0x000fea0003800200 */
.L_x_3:
[----:B------:R-:W-:-:S13]  /*0720*/  ISETP.NE.AND P0, PT, R0, RZ, PT ;  /* 0x000000ff0000720c */ /* 0x000fda0003f05270 */
[----:B------:R-:W-:Y:S05]  /*0730*/  @!P0 BRA `(.L_x_2) ;  /* 0x0000000000188947 */ /* 0x000fea0003800000 */
[----:B------:R-:W-:-:S07]  /*0740*/  IADD3 R0, PT, PT, -R0, RZ, RZ ;  /* 0x000000ff00007210 */ /* 0x000fce0007ffe1ff */
.L_x_13:
[----:B------:R-:W-:Y:S01]  /*0750*/  IADD3 R0, PT, PT, R0, 0x1, RZ ;  /* 0x0000000100007810 */ /* 0x000fe20007ffe0ff */
[C---:B------:R-:W-:Y:S01]  /*0760*/  IMAD R7, R6.reuse, R7, RZ ;  /* 0x0000000706077224 */ /* 0x040fe200078e02ff */
[----:B------:R-:W-:Y:S02]  /*0770*/  IADD3 R6, PT, PT, R6, 0x1, RZ ;  /* 0x0000000106067810 */ /* 0x000fe40007ffe0ff */
[----:B------:R-:W-:-:S13]  /*0780*/  ISETP.NE.AND P0, PT, R0, RZ, PT ;  /* 0x000000ff0000720c */ /* 0x000fda0003f05270 */
[----:B------:R-:W-:Y:S05]  /*0790*/  @P0 BRA `(.L_x_13) ;  /* 0xfffffffc00ec0947 */ /* 0x000fea000383ffff */
.L_x_2:
[----:B------:R-:W-:Y:S05]  /*07a0*/  BSYNC.RECONVERGENT B2 ;  /* 0x0000000000027941 */ /* 0x000fea0003800200 */
.L_x_1:
[----:B------:R-:W-:Y:S01]  /*07b0*/  STG.E desc[UR4][R2.64], R7 ;  /* 0x0000000702007986 */ /* 0x000fe2000c101904 */
[----:B------:R-:W-:Y:S05]  /*07c0*/  EXIT ;  /* 0x000000000000794d */ /* 0x000fea0003800000 */
.L_x_0:
[----:B0-----:R-:W0:Y:S01]  /*07d0*/  LDC.64 R2, c[0x0][0x380] ;  /* 0x0000e000ff027b82 */ /* 0x001e220000000a00 */
[----:B------:R-:W-:-:S04]  /*07e0*/  IMAD R5, R0, 0x3, R5 ;  /* 0x0000000300057824 */ /* 0x000fc800078e0205 */
[----:B0-----:R-:W-:-:S05]  /*07f0*/  IMAD.WIDE R2, R5, 0x4, R2 ;  /* 0x0000000405027825 */ /* 0x001fca00078e0202 */
[----:B------:R-:W2:Y:S01]  /*0800*/  LDG.E R0, desc[UR4][R2.64] ;  /* 0x0000000402007981 */ /* 0x000ea2000c1e1900 */
[----:B------:R-:W-:Y:S01]  /*0810*/  BSSY.RECONVERGENT B0, `(.L_x_14) ;  /* 0x000000c000007945 */ /* 0x000fe20003800200 */
[----:B------:R-:W-:Y:S01]  /*0820*/  IMAD.MOV.U32 R5, RZ, RZ, RZ ;  /* 0x000000ffff057224 */ /* 0x000fe200078e00ff */
[----:B--2---:R-:W-:-:S13]  /*0830*/  ISETP.GE.AND P0, PT, R0, 0x1, PT ;  /* 0x000000010000780c */ /* 0x004fda0003f06270 */
[----:B------:R-:W-:Y:S05]  /*0840*/  @!P0 BRA `(.L_x_15) ;  /* 0x0000000000208947 */ /* 0x000fea0003800000 */
[----:B------:R-:W-:-:S07]  /*0850*/  HFMA2 R5, -RZ, RZ, 0, 0 ;  /* 0x00000000ff057431 */ /* 0x000fce00000001ff */
.L_x_16:
[C---:B------:R-:W-:Y:S01]  /*0860*/  IMAD.HI.U32 R4, R0.reuse, -0x33333333, RZ ;  /* 0xcccccccd00047827 */ /* 0x040fe200078e00ff */
[----:B------:R-:W-:-:S04]  /*0870*/  ISETP.GT.U32.AND P0, PT, R0, 0x9, PT ;  /* 0x000000090000780c */ /* 0x000fc80003f04070 */
[----:B------:R-:W-:-:S05]  /*0880*/  SHF.R.U32.HI R7, RZ, 0x3, R4 ;  /* 0x00000003ff077819 */ /* 0x000fca0000011604 */
[----:B------:R-:W-:-:S05]  /*0890*/  IMAD R0, R7, -0xa, R0 ;  /* 0xfffffff607007824 */ /* 0x000fca00078e0200 */
[----:B------:R-:W-:Y:S02]  /*08a0*/  IADD3 R5, PT, PT, R0, R5, RZ ;  /* 0x0000000500057210 */ /* 0x000fe40007ffe0ff */
[----:B------:R-:W-:Y:S01]  /*08b0*/  MOV R0, R7 ;  /* 0x0000000700007202 */ /* 0x000fe20000000f00 */
[----:B------:R-:W-:Y:S06]  /*08c0*/  @P0 BRA `(.L_x_16) ;  /* 0xfffffffc00e40947 */ /* 0x000fec000383ffff */
.L_x_15:
[----:B------:R-:W-:Y:S05]  /*08d0*/  BSYNC.RECONVERGENT B0 ;  /* 0x0000000000007941 */ /* 0x000fea0003800200 */
.L_x_14:
[----:B------:R-:W-:Y:S01]  /*08e0*/  STG.E desc[UR4][R2.64], R5 ;  /* 0x0000000502007986 */ /* 0x000fe2000c101904 */
[----:B------:R-:W-:Y:S05]  /*08f0*/  EXIT ;  /* 0x000000000000794d */ /* 0x000fea0003800000 */
.L_x_17:
[----:B------:R-:W-:-:S00]  /*0900*/  BRA `(.L_x_17) ;  /* 0xfffffffc00fc7947 */ /* 0x000fc0000383ffff */
[----:B------:R-:W-:-:S00]  /*0910*/  NOP ;  /* 0x0000000000007918 */ /* 0x000fc00000000000 */
        /* <DEDUP_REMOVED lines=14> */
.L_x_18:


//--------------------- .nv.shared.reserved.0     --------------------------
	.section	.nv.shared.reserved.0,"aw",@nobits
	.weak		__nv_reservedSMEM_offset_0_alias
	.size		__nv_reservedSMEM_offset_0_alias, 0, 64
	.other		__nv_reservedSMEM_offset_0_alias,@"STO_CUDA_RESERVED_SHARED STV_DEFAULT"
__nv_reservedSMEM_offset_0_alias:
	.zero		0
	.zero		64


//--------------------- .nv.constant0._Z20diagonalManipulationPi --------------------------
	.section	.nv.constant0._Z20diagonalManipulationPi,"a",@progbits
	.sectionflags	@""
	.align	4
.nv.constant0._Z20diagonalManipulationPi:
	.zero		904


//--------------------- SYMBOLS --------------------------

	.type		.nv.reservedSmem.offset0,@object
	.size		.nv.reservedSmem.offset0,0x4
